	.headerflags	@"EF_CUDA_TEXMODE_UNIFIED EF_CUDA_64BIT_ADDRESS EF_CUDA_ACCELERATORS EF_CUDA_SM90 EF_CUDA_VIRTUAL_SM(EF_CUDA_SM90)"
	.elftype	@"ET_EXEC"


//--------------------- .nv.info                  --------------------------
	.section	.nv.info,"",@"SHT_CUDA_INFO"
	.align	4


	//----- nvinfo : EIATTR_REGCOUNT
	.align		4
        /*0000*/ 	.byte	0x04, 0x2f
        /*0002*/ 	.short	(.L_3 - .L_2)
	.align		4
.L_2:
        /*0004*/ 	.word	index@(triton_poi_fused__native_batch_norm_legit_no_training_hardtanh_16)
        /*0008*/ 	.word	0x00000010


	//----- nvinfo : EIATTR_MIN_STACK_SIZE
	.align		4
.L_3:
        /*000c*/ 	.byte	0x04, 0x12
        /*000e*/ 	.short	(.L_5 - .L_4)
	.align		4
.L_4:
        /*0010*/ 	.word	index@(triton_poi_fused__native_batch_norm_legit_no_training_hardtanh_16)
        /*0014*/ 	.word	0x00000000


	//----- nvinfo : EIATTR_FRAME_SIZE
	.align		4
.L_5:
        /*0018*/ 	.byte	0x04, 0x11
        /*001a*/ 	.short	(.L_7 - .L_6)
	.align		4
.L_6:
        /*001c*/ 	.word	index@(triton_poi_fused__native_batch_norm_legit_no_training_hardtanh_16)
        /*0020*/ 	.word	0x00000000


	//----- nvinfo : EIATTR_MIN_STACK_SIZE
	.align		4
.L_7:
        /*0024*/ 	.byte	0x04, 0x12
        /*0026*/ 	.short	(.L_9 - .L_8)
	.align		4
.L_8:
        /*0028*/ 	.word	index@(triton_poi_fused__native_batch_norm_legit_no_training_hardtanh_16)
        /*002c*/ 	.word	0x00000000
.L_9:


//--------------------- .nv.info.triton_poi_fused__native_batch_norm_legit_no_training_hardtanh_16 --------------------------
	.section	.nv.info.triton_poi_fused__native_batch_norm_legit_no_training_hardtanh_16,"",@"SHT_CUDA_INFO"
	.sectionflags	@""
	.align	4


	//----- nvinfo : EIATTR_CUDA_API_VERSION
	.align		4
        /*0000*/ 	.byte	0x04, 0x37
        /*0002*/ 	.short	(.L_11 - .L_10)
.L_10:
        /*0004*/ 	.word	0x0000007c


	//----- nvinfo : EIATTR_KPARAM_INFO
	.align		4
.L_11:
        /*0008*/ 	.byte	0x04, 0x17
        /*000a*/ 	.short	(.L_13 - .L_12)
.L_12:
        /*000c*/ 	.word	0x00000000
        /*0010*/ 	.short	0x0006
        /*0012*/ 	.short	0x0030
        /*0014*/ 	.byte	0x00, 0xf0, 0x11, 0x00


	//----- nvinfo : EIATTR_KPARAM_INFO
	.align		4
.L_13:
        /*0018*/ 	.byte	0x04, 0x17
        /*001a*/ 	.short	(.L_15 - .L_14)
.L_14:
        /*001c*/ 	.word	0x00000000
        /*0020*/ 	.short	0x0005
        /*0022*/ 	.short	0x0028
        /*0024*/ 	.byte	0x00, 0xf4, 0x21, 0x00


	//----- nvinfo : EIATTR_KPARAM_INFO
	.align		4
.L_15:
        /*0028*/ 	.byte	0x04, 0x17
        /*002a*/ 	.short	(.L_17 - .L_16)
.L_16:
        /*002c*/ 	.word	0x00000000
        /*0030*/ 	.short	0x0004
        /*0032*/ 	.short	0x0020
        /*0034*/ 	.byte	0x00, 0xf4, 0x21, 0x00


	//----- nvinfo : EIATTR_KPARAM_INFO
	.align		4
.L_17:
        /*0038*/ 	.byte	0x04, 0x17
        /*003a*/ 	.short	(.L_19 - .L_18)
.L_18:
        /*003c*/ 	.word	0x00000000
        /*0040*/ 	.short	0x0003
        /*0042*/ 	.short	0x0018
        /*0044*/ 	.byte	0x00, 0xf4, 0x21, 0x00


	//----- nvinfo : EIATTR_KPARAM_INFO
	.align		4
.L_19:
        /*0048*/ 	.byte	0x04, 0x17
        /*004a*/ 	.short	(.L_21 - .L_20)
.L_20:
        /*004c*/ 	.word	0x00000000
        /*0050*/ 	.short	0x0002
        /*0052*/ 	.short	0x0010
        /*0054*/ 	.byte	0x00, 0xf4, 0x21, 0x00


	//----- nvinfo : EIATTR_KPARAM_INFO
	.align		4
.L_21:
        /*0058*/ 	.byte	0x04, 0x17
        /*005a*/ 	.short	(.L_23 - .L_22)
.L_22:
        /*005c*/ 	.word	0x00000000
        /*0060*/ 	.short	0x0001
        /*0062*/ 	.short	0x0008
        /*0064*/ 	.byte	0x00, 0xf4, 0x21, 0x00


	//----- nvinfo : EIATTR_KPARAM_INFO
	.align		4
.L_23:
        /*0068*/ 	.byte	0x04, 0x17
        /*006a*/ 	.short	(.L_25 - .L_24)
.L_24:
        /*006c*/ 	.word	0x00000000
        /*0070*/ 	.short	0x0000
        /*0072*/ 	.short	0x0000
        /*0074*/ 	.byte	0x00, 0xf4, 0x21, 0x00


	//----- nvinfo : EIATTR_SPARSE_MMA_MASK
	.align		4
.L_25:
        /*0078*/ 	.byte	0x03, 0x50
        /*007a*/ 	.short	0x0000


	//----- nvinfo : EIATTR_MAXREG_COUNT
	.align		4
        /*007c*/ 	.byte	0x03, 0x1b
        /*007e*/ 	.short	0x00ff


	//----- nvinfo : EIATTR_EXIT_INSTR_OFFSETS
	.align		4
        /*0080*/ 	.byte	0x04, 0x1c
        /*0082*/ 	.short	(.L_27 - .L_26)


	//   ....[0]....
.L_26:
        /*0084*/ 	.word	0x00000420


	//----- nvinfo : EIATTR_REQNTID
	.align		4
.L_27:
        /*0088*/ 	.byte	0x04, 0x10
        /*008a*/ 	.short	(.L_29 - .L_28)
.L_28:
        /*008c*/ 	.word	0x00000080
        /*0090*/ 	.word	0x00000001
        /*0094*/ 	.word	0x00000001


	//----- nvinfo : EIATTR_CBANK_PARAM_SIZE
	.align		4
.L_29:
        /*0098*/ 	.byte	0x03, 0x19
        /*009a*/ 	.short	0x0034


	//----- nvinfo : EIATTR_PARAM_CBANK
	.align		4
        /*009c*/ 	.byte	0x04, 0x0a
        /*009e*/ 	.short	(.L_31 - .L_30)
	.align		4
.L_30:
        /*00a0*/ 	.word	index@(.nv.constant0.triton_poi_fused__native_batch_norm_legit_no_training_hardtanh_16)
        /*00a4*/ 	.short	0x0210
        /*00a6*/ 	.short	0x0034


	//----- nvinfo : EIATTR_SW_WAR
	.align		4
.L_31:
        /*00a8*/ 	.byte	0x04, 0x36
        /*00aa*/ 	.short	(.L_33 - .L_32)
.L_32:
        /*00ac*/ 	.word	0x00000008
.L_33:


//--------------------- .nv.callgraph             --------------------------
	.section	.nv.callgraph,"",@"SHT_CUDA_CALLGRAPH"
	.align	4
	.sectionentsize	8
	.align		4
        /*0000*/ 	.word	0x00000000
	.align		4
        /*0004*/ 	.word	0xffffffff
	.align		4
        /*0008*/ 	.word	0x00000000
	.align		4
        /*000c*/ 	.word	0xfffffffe
	.align		4
        /*0010*/ 	.word	0x00000000
	.align		4
        /*0014*/ 	.word	0xfffffffd
	.align		4
        /*0018*/ 	.word	0x00000000
	.align		4
        /*001c*/ 	.word	0xfffffffc


//--------------------- .nv.constant4             --------------------------
	.section	.nv.constant4,"a",@progbits
	.align	8
	.align		8
.nv.constant4:
        /*0000*/ 	.dword	_$_str
	.align		8
        /*0008*/ 	.dword	_$_str_$_2


//--------------------- .text.triton_poi_fused__native_batch_norm_legit_no_training_hardtanh_16 --------------------------
	.section	.text.triton_poi_fused__native_batch_norm_legit_no_training_hardtanh_16,"ax",@progbits
	.align	128
        .global         triton_poi_fused__native_batch_norm_legit_no_training_hardtanh_16
        .type           triton_poi_fused__native_batch_norm_legit_no_training_hardtanh_16,@function
        .size           triton_poi_fused__native_batch_norm_legit_no_training_hardtanh_16,(.L_x_1 - triton_poi_fused__native_batch_norm_legit_no_training_hardtanh_16)
        .other          triton_poi_fused__native_batch_norm_legit_no_training_hardtanh_16,@"STO_CUDA_ENTRY STV_DEFAULT"
triton_poi_fused__native_batch_norm_legit_no_training_hardtanh_16:
.text.triton_poi_fused__native_batch_norm_legit_no_training_hardtanh_16:
[----:B------:R-:W-:Y:S01]  /*0000*/  LDC R1, c[0x0][0x28] ;  /* 0x00000a00ff017b82 */ /* 0x000fe20000000800 */
[----:B------:R-:W1:Y:S07]  /*0010*/  S2R R0, SR_TID.X ;  /* 0x0000000000007919 */ /* 0x000e6e0000002100 */
[----:B------:R-:W2:Y:S01]  /*0020*/  LDC.64 R2, c[0x0][0x220] ;  /* 0x00008800ff027b82 */ /* 0x000ea20000000a00 */
[----:B------:R-:W-:Y:S01]  /*0030*/  ULDC.64 UR4, c[0x0][0x208] ;  /* 0x0000820000047ab9 */ /* 0x000fe20000000a00 */
[----:B------:R-:W3:Y:S06]  /*0040*/  S2R R5, SR_CTAID.X ;  /* 0x0000000000057919 */ /* 0x000eec0000002500 */
[----:B------:R-:W4:Y:S08]  /*0050*/  LDC.64 R6, c[0x0][0x218] ;  /* 0x00008600ff067b82 */ /* 0x000f300000000a00 */
[----:B------:R-:W5:Y:S08]  /*0060*/  LDC.64 R8, c[0x0][0x228] ;  /* 0x00008a00ff087b82 */ /* 0x000f700000000a00 */
[----:B------:R-:W5:Y:S01]  /*0070*/  LDC.64 R10, c[0x0][0x230] ;  /* 0x00008c00ff0a7b82 */ /* 0x000f620000000a00 */
[----:B-1----:R-:W-:-:S04]  /*0080*/  SHF.L.U32 R0, R0, 0x1, RZ ;  /* 0x0000000100007819 */ /* 0x002fc800000006ff */
[----:B------:R-:W-:-:S04]  /*0090*/  LOP3.LUT R0, R0, 0xfe, RZ, 0xc0, !PT ;  /* 0x000000fe00007812 */ /* 0x000fc800078ec0ff */
[----:B---3--:R-:W-:-:S05]  /*00a0*/  LEA R0, R5, R0, 0x8 ;  /* 0x0000000005007211 */ /* 0x008fca00078e40ff */
[----:B------:R-:W-:-:S05]  /*00b0*/  IMAD.HI R4, R0, 0x2aaaaaab, RZ ;  /* 0x2aaaaaab00047827 */ /* 0x000fca00078e02ff */
[----:B------:R-:W-:-:S04]  /*00c0*/  SHF.R.U32.HI R5, RZ, 0x1f, R4 ;  /* 0x0000001fff057819 */ /* 0x000fc80000011604 */
[----:B------:R-:W-:-:S05]  /*00d0*/  LEA.HI R5, R4, R5, RZ, 0x1b ;  /* 0x0000000504057211 */ /* 0x000fca00078fd8ff */
[----:B------:R-:W-:Y:S02]  /*00e0*/  IMAD R13, R5, -0xc0, R0 ;  /* 0xffffff40050d7824 */ /* 0x000fe400078e0200 */
[----:B------:R-:W1:Y:S02]  /*00f0*/  LDC.64 R4, c[0x0][0x210] ;  /* 0x00008400ff047b82 */ /* 0x000e640000000a00 */
[----:B--2---:R-:W-:-:S06]  /*0100*/  IMAD.WIDE R2, R13, 0x4, R2 ;  /* 0x000000040d027825 */ /* 0x004fcc00078e0202 */
[----:B------:R-:W2:Y:S01]  /*0110*/  LDG.E.EL.64 R2, desc[UR4][R2.64] ;  /* 0x0000000402027981 */ /* 0x000ea2000c2e1b00 */
[----:B----4-:R-:W-:-:S04]  /*0120*/  IMAD.WIDE R6, R13, 0x4, R6 ;  /* 0x000000040d067825 */ /* 0x010fc800078e0206 */
[C---:B-----5:R-:W-:Y:S02]  /*0130*/  IMAD.WIDE R8, R13.reuse, 0x4, R8 ;  /* 0x000000040d087825 */ /* 0x060fe400078e0208 */
[----:B------:R-:W3:Y:S02]  /*0140*/  LDG.E.EL.64 R6, desc[UR4][R6.64] ;  /* 0x0000000406067981 */ /* 0x000ee4000c2e1b00 */
[----:B0-----:R-:W-:Y:S02]  /*0150*/  IMAD.WIDE R10, R13, 0x4, R10 ;  /* 0x000000040d0a7825 */ /* 0x001fe400078e020a */
[----:B------:R-:W4:Y:S04]  /*0160*/  LDG.E.EL.64 R8, desc[UR4][R8.64] ;  /* 0x0000000408087981 */ /* 0x000f28000c2e1b00 */
[----:B------:R-:W4:Y:S01]  /*0170*/  LDG.E.EL.64 R10, desc[UR4][R10.64] ;  /* 0x000000040a0a7981 */ /* 0x000f22000c2e1b00 */
[----:B-1----:R-:W-:-:S06]  /*0180*/  IMAD.WIDE R4, R0, 0x4, R4 ;  /* 0x0000000400047825 */ /* 0x002fcc00078e0204 */
[----:B------:R-:W3:Y:S01]  /*0190*/  LDG.E.64 R4, desc[UR4][R4.64] ;  /* 0x0000000404047981 */ /* 0x000ee2000c1e1b00 */
[----:B--2---:R-:W-:Y:S01]  /*01a0*/  FADD R2, R2, 9.9999997473787516356e-06 ;  /* 0x3727c5ac02027421 */ /* 0x004fe20000000000 */
[----:B------:R-:W-:-:S03]  /*01b0*/  FADD R3, R3, 9.9999997473787516356e-06 ;  /* 0x3727c5ac03037421 */ /* 0x000fc60000000000 */
[----:B------:R-:W0:Y:S08]  /*01c0*/  MUFU.SQRT R12, R2 ;  /* 0x00000002000c7308 */ /* 0x000e300000002000 */
[----:B------:R-:W1:Y:S01]  /*01d0*/  MUFU.SQRT R13, R3 ;  /* 0x00000003000d7308 */ /* 0x000e620000002000 */
[C---:B0-----:R-:W-:Y:S02]  /*01e0*/  FSETP.GT.AND P0, PT, R12.reuse, 8.50705917302346158658e+37, PT ;  /* 0x7e8000000c00780b */ /* 0x041fe40003f04000 */
[----:B------:R-:W-:-:S02]  /*01f0*/  FSETP.GEU.AND P2, PT, R12, 1.175494350822287508e-38, PT ;  /* 0x008000000c00780b */ /* 0x000fc40003f4e000 */
[C---:B-1----:R-:W-:Y:S02]  /*0200*/  FSETP.GT.AND P1, PT, R13.reuse, 8.50705917302346158658e+37, PT ;  /* 0x7e8000000d00780b */ /* 0x042fe40003f24000 */
[----:B------:R-:W-:-:S07]  /*0210*/  FSETP.GEU.AND P3, PT, R13, 1.175494350822287508e-38, PT ;  /* 0x008000000d00780b */ /* 0x000fce0003f6e000 */
[----:B------:R-:W-:Y:S01]  /*0220*/  @P0 FMUL R12, R12, 0.25 ;  /* 0x3e8000000c0c0820 */ /* 0x000fe20000400000 */
[----:B------:R-:W-:-:S03]  /*0230*/  HFMA2.MMA R2, -RZ, RZ, 1.625, 0 ;  /* 0x3e800000ff027435 */ /* 0x000fc600000001ff */
[----:B------:R-:W-:Y:S01]  /*0240*/  @!P2 FMUL R12, R12, 16777216 ;  /* 0x4b8000000c0ca820 */ /* 0x000fe20000400000 */
[----:B------:R-:W-:-:S04]  /*0250*/  @P1 FMUL R13, R13, 0.25 ;  /* 0x3e8000000d0d1820 */ /* 0x000fc80000400000 */
[----:B------:R-:W-:Y:S01]  /*0260*/  @!P3 FMUL R13, R13, 16777216 ;  /* 0x4b8000000d0db820 */ /* 0x000fe20000400000 */
[----:B------:R-:W0:Y:S01]  /*0270*/  MUFU.RCP R12, R12 ;  /* 0x0000000c000c7308 */ /* 0x000e220000001000 */
[----:B------:R-:W-:-:S07]  /*0280*/  FSEL R3, R2, 1, P0 ;  /* 0x3f80000002037808 */ /* 0x000fce0000000000 */
[----:B------:R-:W1:Y:S01]  /*0290*/  MUFU.RCP R13, R13 ;  /* 0x0000000d000d7308 */ /* 0x000e620000001000 */
[----:B------:R-:W-:Y:S01]  /*02a0*/  FSEL R2, R2, 1, P1 ;  /* 0x3f80000002027808 */ /* 0x000fe20000800000 */
[----:B------:R-:W-:Y:S01]  /*02b0*/  @!P2 FMUL R3, R3, 16777216 ;  /* 0x4b8000000303a820 */ /* 0x000fe20000400000 */
[----:B---3--:R-:W-:-:S03]  /*02c0*/  FADD R4, R4, -R6 ;  /* 0x8000000604047221 */ /* 0x008fc60000000000 */
[----:B------:R-:W-:Y:S01]  /*02d0*/  @!P3 FMUL R2, R2, 16777216 ;  /* 0x4b8000000202b820 */ /* 0x000fe20000400000 */
[----:B0-----:R-:W-:Y:S01]  /*02e0*/  FMUL R3, R12, R3 ;  /* 0x000000030c037220 */ /* 0x001fe20000400000 */
[----:B------:R-:W-:-:S03]  /*02f0*/  FADD R5, R5, -R7 ;  /* 0x8000000705057221 */ /* 0x000fc60000000000 */
[----:B------:R-:W-:Y:S01]  /*0300*/  FMUL R7, R4, R3 ;  /* 0x0000000304077220 */ /* 0x000fe20000400000 */
[----:B-1----:R-:W-:-:S03]  /*0310*/  FMUL R2, R13, R2 ;  /* 0x000000020d027220 */ /* 0x002fc60000400000 */
[----:B----4-:R-:W-:Y:S01]  /*0320*/  FFMA R7, R8, R7, R10 ;  /* 0x0000000708077223 */ /* 0x010fe2000000000a */
[----:B------:R-:W-:Y:S02]  /*0330*/  FMUL R4, R5, R2 ;  /* 0x0000000205047220 */ /* 0x000fe40000400000 */
[----:B------:R-:W0:Y:S02]  /*0340*/  LDC.64 R2, c[0x0][0x238] ;  /* 0x00008e00ff027b82 */ /* 0x000e240000000a00 */
[----:B------:R-:W-:Y:S01]  /*0350*/  FFMA R4, R9, R4, R11 ;  /* 0x0000000409047223 */ /* 0x000fe2000000000b */
[----:B------:R-:W-:-:S04]  /*0360*/  FSETP.GTU.AND P0, PT, R7, RZ, PT ;  /* 0x000000ff0700720b */ /* 0x000fc80003f0c000 */
[C---:B------:R-:W-:Y:S02]  /*0370*/  FSETP.GTU.AND P1, PT, R4.reuse, RZ, PT ;  /* 0x000000ff0400720b */ /* 0x040fe40003f2c000 */
[----:B------:R-:W-:Y:S02]  /*0380*/  FSEL R6, R7, RZ, P0 ;  /* 0x000000ff07067208 */ /* 0x000fe40000000000 */
[----:B------:R-:W-:Y:S02]  /*0390*/  FSEL R7, R4, RZ, P1 ;  /* 0x000000ff04077208 */ /* 0x000fe40000800000 */
[C---:B------:R-:W-:Y:S02]  /*03a0*/  FSETP.GEU.AND P2, PT, R6.reuse, 6, PT ;  /* 0x40c000000600780b */ /* 0x040fe40003f4e000 */
[----:B------:R-:W-:Y:S02]  /*03b0*/  FSETP.GEU.AND P3, PT, R7, 6, PT ;  /* 0x40c000000700780b */ /* 0x000fe40003f6e000 */
[----:B------:R-:W-:-:S02]  /*03c0*/  FSETP.NAN.AND P0, PT, R6, R6, PT ;  /* 0x000000060600720b */ /* 0x000fc40003f08000 */
[----:B------:R-:W-:Y:S01]  /*03d0*/  FSETP.NAN.AND P1, PT, R7, R7, PT ;  /* 0x000000070700720b */ /* 0x000fe20003f28000 */
[----:B0-----:R-:W-:-:S06]  /*03e0*/  IMAD.WIDE R2, R0, 0x4, R2 ;  /* 0x0000000400027825 */ /* 0x001fcc00078e0202 */
[----:B------:R-:W-:Y:S02]  /*03f0*/  @P2 SEL R6, R6, 0x40c00000, P0 ;  /* 0x40c0000006062807 */ /* 0x000fe40000000000 */
[----:B------:R-:W-:-:S05]  /*0400*/  @P3 SEL R7, R7, 0x40c00000, P1 ;  /* 0x40c0000007073807 */ /* 0x000fca0000800000 */
[----:B------:R-:W-:Y:S01]  /*0410*/  STG.E.64 desc[UR4][R2.64], R6 ;  /* 0x0000000602007986 */ /* 0x000fe2000c101b04 */
[----:B------:R-:W-:Y:S05]  /*0420*/  EXIT ;  /* 0x000000000000794d */ /* 0x000fea0003800000 */
.L_x_0:
[----:B------:R-:W-:-:S00]  /*0430*/  BRA `(.L_x_0) ;  /* 0xfffffffc00fc7947 */ /* 0x000fc0000383ffff */
[----:B------:R-:W-:-:S00]  /*0440*/  NOP ;  /* 0x0000000000007918 */ /* 0x000fc00000000000 */
        /* <DEDUP_REMOVED lines=11> */
.L_x_1:


//--------------------- .nv.global.init           --------------------------
	.section	.nv.global.init,"aw",@progbits
.nv.global.init:
	.type		_$_str,@object
	.size		_$_str,(_$_str_$_2 - _$_str)
_$_str:
        /*0000*/ 	.byte	0x5f, 0x5f, 0x43, 0x55, 0x44, 0x41, 0x5f, 0x46, 0x54, 0x5a, 0x00
	.type		_$_str_$_2,@object
	.size		_$_str_$_2,(.L_1 - _$_str_$_2)
_$_str_$_2:
        /*000b*/ 	.byte	0x5f, 0x5f, 0x43, 0x55, 0x44, 0x41, 0x5f, 0x50, 0x52, 0x45, 0x43, 0x5f, 0x53, 0x51, 0x52, 0x54
        /*001b*/ 	.byte	0x00
.L_1:


//--------------------- .nv.constant0.triton_poi_fused__native_batch_norm_legit_no_training_hardtanh_16 --------------------------
	.section	.nv.constant0.triton_poi_fused__native_batch_norm_legit_no_training_hardtanh_16,"a",@progbits
	.sectionflags	@""
	.align	4
.nv.constant0.triton_poi_fused__native_batch_norm_legit_no_training_hardtanh_16:
	.zero		580
